//
// Generated by NVIDIA NVVM Compiler
//
// Compiler Build ID: CL-36424714
// Cuda compilation tools, release 13.0, V13.0.88
// Based on NVVM 20.0.0
//

.version 9.0
.target sm_100
.address_size 64

	// .globl	_Z4testPf

.visible .entry _Z4testPf(
	.param .u64 .ptr .align 1 _Z4testPf_param_0
)
{
	.reg .pred 	%p<2>;
	.reg .b16 	%rs<3>;
	.reg .b32 	%r<2>;
	.reg .b32 	%f<2>;
	.reg .b64 	%rd<5>;

	ld.param.u64 	%rd1, [_Z4testPf_param_0];
	mov.u32 	%r1, %tid.x;
	cvt.u16.u32 	%rs1, %r1;
	mul.lo.s16 	%rs2, %rs1, -21845;
	setp.gt.u16 	%p1, %rs2, 21845;
	@%p1 bra 	$L__BB0_2;
	cvta.to.global.u64 	%rd2, %rd1;
	cvt.rn.f32.u32 	%f1, %r1;
	mul.wide.u32 	%rd3, %r1, 4;
	add.s64 	%rd4, %rd2, %rd3;
	st.global.f32 	[%rd4], %f1;
$L__BB0_2:
	ret;

}


// ===== COMPILED SASS (sm_100) =====

	.target	sm_100

	.elftype	@"ET_EXEC"


//--------------------- .note.nv.tkinfo           --------------------------
	.section	.note.nv.tkinfo,"",@"SHT_NOTE"
	.sectionflags	@"SHF_NOTE_NV_TKINFO"
	.tkinfo
        /*0018*/ 	.word	0x00000002
        /*0030*/ 	.string	""
        /*0030*/ 	.string	"ptxas"
        /*0030*/ 	.string	"Cuda compilation tools, release 13.0, V13.0.88"
        /*0030*/ 	.string	"Build cuda_13.0.r13.0/compiler.36424714_0"
        /*0030*/ 	.string	"-arch sm_100 -m 64 "



//--------------------- .note.nv.cuinfo           --------------------------
	.section	.note.nv.cuinfo,"",@"SHT_NOTE"
	.sectionflags	@"SHF_NOTE_NV_CUINFO"
        /*0018*/ 	.short	0x0002
        /*001a*/ 	.short	0x0064
        /*001c*/ 	.short	0x0082
	.zero		2


//--------------------- .nv.info                  --------------------------
	.section	.nv.info,"",@"SHT_CUDA_INFO"
	.align	4


	//----- nvinfo : EIATTR_REGCOUNT
	.align		4
        /*0000*/ 	.byte	0x04, 0x2f
        /*0002*/ 	.short	(.L_1 - .L_0)
	.align		4
.L_0:
        /*0004*/ 	.word	index@(_Z4testPf)
        /*0008*/ 	.word	0x0000000a


	//----- nvinfo : EIATTR_FRAME_SIZE
	.align		4
.L_1:
        /*000c*/ 	.byte	0x04, 0x11
        /*000e*/ 	.short	(.L_3 - .L_2)
	.align		4
.L_2:
        /*0010*/ 	.word	index@(_Z4testPf)
        /*0014*/ 	.word	0x00000000


	//----- nvinfo : EIATTR_MIN_STACK_SIZE
	.align		4
.L_3:
        /*0018*/ 	.byte	0x04, 0x12
        /*001a*/ 	.short	(.L_5 - .L_4)
	.align		4
.L_4:
        /*001c*/ 	.word	index@(_Z4testPf)
        /*0020*/ 	.word	0x00000000
.L_5:


//--------------------- .nv.compat                --------------------------
	.section	.nv.compat,"",@"SHT_CUDA_COMPAT_INFO"
	.align	4
        /*0000*/ 	.byte	0x02, 0x09, 0x00, 0x00, 0x02, 0x02, 0x01, 0x00, 0x02, 0x05, 0x05, 0x00, 0x03, 0x07, 0x01, 0x01
        /*0010*/ 	.byte	0x02, 0x03, 0x00, 0x00, 0x02, 0x06, 0x01, 0x00, 0x04, 0x0b, 0x08, 0x00, 0x09, 0x00, 0x00, 0x00
        /*0020*/ 	.byte	0x00, 0x00, 0x00, 0x00


//--------------------- .nv.info._Z4testPf        --------------------------
	.section	.nv.info._Z4testPf,"",@"SHT_CUDA_INFO"
	.sectionflags	@""
	.align	4


	//----- nvinfo : EIATTR_CUDA_API_VERSION
	.align		4
        /*0000*/ 	.byte	0x04, 0x37
        /*0002*/ 	.short	(.L_7 - .L_6)
.L_6:
        /*0004*/ 	.word	0x00000082


	//----- nvinfo : EIATTR_KPARAM_INFO
	.align		4
.L_7:
        /*0008*/ 	.byte	0x04, 0x17
        /*000a*/ 	.short	(.L_9 - .L_8)
.L_8:
        /*000c*/ 	.word	0x00000000
        /*0010*/ 	.short	0x0000
        /*0012*/ 	.short	0x0000
        /*0014*/ 	.byte	0x00, 0xf5, 0x21, 0x00


	//----- nvinfo : EIATTR_SPARSE_MMA_MASK
	.align		4
.L_9:
        /*0018*/ 	.byte	0x03, 0x50
        /*001a*/ 	.short	0x0000


	//----- nvinfo : EIATTR_MAXREG_COUNT
	.align		4
        /*001c*/ 	.byte	0x03, 0x1b
        /*001e*/ 	.short	0x00ff


	//----- nvinfo : EIATTR_MERCURY_ISA_VERSION
	.align		4
        /*0020*/ 	.byte	0x03, 0x5f
        /*0022*/ 	.short	0x0101


	//----- nvinfo : EIATTR_VRC_CTA_INIT_COUNT
	.align		4
        /*0024*/ 	.byte	0x02, 0x4a
	.zero		1
	.zero		1


	//----- nvinfo : EIATTR_EXIT_INSTR_OFFSETS
	.align		4
        /*0028*/ 	.byte	0x04, 0x1c
        /*002a*/ 	.short	(.L_11 - .L_10)


	//   ....[0]....
.L_10:
        /*002c*/ 	.word	0x00000060


	//   ....[1]....
        /*0030*/ 	.word	0x000000c0


	//----- nvinfo : EIATTR_CBANK_PARAM_SIZE
	.align		4
.L_11:
        /*0034*/ 	.byte	0x03, 0x19
        /*0036*/ 	.short	0x0008


	//----- nvinfo : EIATTR_PARAM_CBANK
	.align		4
        /*0038*/ 	.byte	0x04, 0x0a
        /*003a*/ 	.short	(.L_13 - .L_12)
	.align		4
.L_12:
        /*003c*/ 	.word	index@(.nv.constant0._Z4testPf)
        /*0040*/ 	.short	0x0380
        /*0042*/ 	.short	0x0008


	//----- nvinfo : EIATTR_SW_WAR
	.align		4
.L_13:
        /*0044*/ 	.byte	0x04, 0x36
        /*0046*/ 	.short	(.L_15 - .L_14)
.L_14:
        /*0048*/ 	.word	0x00000008
.L_15:


//--------------------- .nv.callgraph             --------------------------
	.section	.nv.callgraph,"",@"SHT_CUDA_CALLGRAPH"
	.align	4
	.sectionentsize	8
	.align		4
        /*0000*/ 	.word	0x00000000
	.align		4
        /*0004*/ 	.word	0xffffffff
	.align		4
        /*0008*/ 	.word	0x00000000
	.align		4
        /*000c*/ 	.word	0xfffffffe
	.align		4
        /*0010*/ 	.word	0x00000000
	.align		4
        /*0014*/ 	.word	0xfffffffd
	.align		4
        /*0018*/ 	.word	0x00000000
	.align		4
        /*001c*/ 	.word	0xfffffffc


//--------------------- .text._Z4testPf           --------------------------
	.section	.text._Z4testPf,"ax",@progbits
	.align	128
        .global         _Z4testPf
        .type           _Z4testPf,@function
        .size           _Z4testPf,(.L_x_1 - _Z4testPf)
        .other          _Z4testPf,@"STO_CUDA_ENTRY STV_DEFAULT"
_Z4testPf:
.text._Z4testPf:
[----:B------:R-:W-:Y:S01]  /*0000*/  LDC R1, c[0x0][0x37c] ;  /* 0x0000df00ff017b82 */ /* 0x000fe20000000800 */
[----:B------:R-:W0:Y:S02]  /*0010*/  S2R R7, SR_TID.X ;  /* 0x0000000000077919 */ /* 0x000e240000002100 */
[----:B0-----:R-:W-:-:S05]  /*0020*/  PRMT R0, R7, 0x9910, RZ ;  /* 0x0000991007007816 */ /* 0x001fca00000000ff */
[----:B------:R-:W-:-:S05]  /*0030*/  IMAD R0, R0, -0x5555, RZ ;  /* 0xffffaaab00007824 */ /* 0x000fca00078e02ff */
[----:B------:R-:W-:-:S04]  /*0040*/  LOP3.LUT R0, R0, 0xffff, RZ, 0xc0, !PT ;  /* 0x0000ffff00007812 */ /* 0x000fc800078ec0ff */
[----:B------:R-:W-:-:S13]  /*0050*/  ISETP.GT.U32.AND P0, PT, R0, 0x5555, PT ;  /* 0x000055550000780c */ /* 0x000fda0003f04070 */
[----:B------:R-:W-:Y:S05]  /*0060*/  @P0 EXIT ;  /* 0x000000000000094d */ /* 0x000fea0003800000 */
[----:B------:R-:W0:Y:S01]  /*0070*/  LDC.64 R2, c[0x0][0x380] ;  /* 0x0000e000ff027b82 */ /* 0x000e220000000a00 */
[----:B------:R-:W1:Y:S01]  /*0080*/  LDCU.64 UR4, c[0x0][0x358] ;  /* 0x00006b00ff0477ac */ /* 0x000e620008000a00 */
[----:B------:R-:W-:Y:S01]  /*0090*/  I2FP.F32.U32 R5, R7 ;  /* 0x0000000700057245 */ /* 0x000fe20000201000 */
[----:B0-----:R-:W-:-:S05]  /*00a0*/  IMAD.WIDE.U32 R2, R7, 0x4, R2 ;  /* 0x0000000407027825 */ /* 0x001fca00078e0002 */
[----:B-1----:R-:W-:Y:S01]  /*00b0*/  STG.E desc[UR4][R2.64], R5 ;  /* 0x0000000502007986 */ /* 0x002fe2000c101904 */
[----:B------:R-:W-:Y:S05]  /*00c0*/  EXIT ;  /* 0x000000000000794d */ /* 0x000fea0003800000 */
.L_x_0:
[----:B------:R-:W-:-:S00]  /*00d0*/  BRA `(.L_x_0) ;  /* 0xfffffffc00fc7947 */ /* 0x000fc0000383ffff */
[----:B------:R-:W-:-:S00]  /*00e0*/  NOP ;  /* 0x0000000000007918 */ /* 0x000fc00000000000 */
        /* <DEDUP_REMOVED lines=9> */
.L_x_1:


//--------------------- .nv.shared.reserved.0     --------------------------
	.section	.nv.shared.reserved.0,"aw",@nobits
	.weak		__nv_reservedSMEM_offset_0_alias
	.size		__nv_reservedSMEM_offset_0_alias, 0, 64
	.other		__nv_reservedSMEM_offset_0_alias,@"STO_CUDA_RESERVED_SHARED STV_DEFAULT"
__nv_reservedSMEM_offset_0_alias:
	.zero		0
	.zero		64


//--------------------- .nv.constant0._Z4testPf   --------------------------
	.section	.nv.constant0._Z4testPf,"a",@progbits
	.sectionflags	@""
	.align	4
.nv.constant0._Z4testPf:
	.zero		904


//--------------------- SYMBOLS --------------------------

	.type		.nv.reservedSmem.offset0,@object
	.size		.nv.reservedSmem.offset0,0x4
